	.headerflags	@"EF_CUDA_TEXMODE_UNIFIED EF_CUDA_64BIT_ADDRESS EF_CUDA_ACCELERATORS EF_CUDA_SM90 EF_CUDA_VIRTUAL_SM(EF_CUDA_SM90)"
	.elftype	@"ET_EXEC"


//--------------------- .nv.info                  --------------------------
	.section	.nv.info,"",@"SHT_CUDA_INFO"
	.align	4


	//----- nvinfo : EIATTR_REGCOUNT
	.align		4
        /*0000*/ 	.byte	0x04, 0x2f
        /*0002*/ 	.short	(.L_3 - .L_2)
	.align		4
.L_2:
        /*0004*/ 	.word	index@(triton_poi_fused__native_batch_norm_legit_no_training_25)
        /*0008*/ 	.word	0x00000012


	//----- nvinfo : EIATTR_MIN_STACK_SIZE
	.align		4
.L_3:
        /*000c*/ 	.byte	0x04, 0x12
        /*000e*/ 	.short	(.L_5 - .L_4)
	.align		4
.L_4:
        /*0010*/ 	.word	index@(triton_poi_fused__native_batch_norm_legit_no_training_25)
        /*0014*/ 	.word	0x00000000


	//----- nvinfo : EIATTR_FRAME_SIZE
	.align		4
.L_5:
        /*0018*/ 	.byte	0x04, 0x11
        /*001a*/ 	.short	(.L_7 - .L_6)
	.align		4
.L_6:
        /*001c*/ 	.word	index@(triton_poi_fused__native_batch_norm_legit_no_training_25)
        /*0020*/ 	.word	0x00000000


	//----- nvinfo : EIATTR_MIN_STACK_SIZE
	.align		4
.L_7:
        /*0024*/ 	.byte	0x04, 0x12
        /*0026*/ 	.short	(.L_9 - .L_8)
	.align		4
.L_8:
        /*0028*/ 	.word	index@(triton_poi_fused__native_batch_norm_legit_no_training_25)
        /*002c*/ 	.word	0x00000000
.L_9:


//--------------------- .nv.info.triton_poi_fused__native_batch_norm_legit_no_training_25 --------------------------
	.section	.nv.info.triton_poi_fused__native_batch_norm_legit_no_training_25,"",@"SHT_CUDA_INFO"
	.sectionflags	@""
	.align	4


	//----- nvinfo : EIATTR_CUDA_API_VERSION
	.align		4
        /*0000*/ 	.byte	0x04, 0x37
        /*0002*/ 	.short	(.L_11 - .L_10)
.L_10:
        /*0004*/ 	.word	0x0000007c


	//----- nvinfo : EIATTR_KPARAM_INFO
	.align		4
.L_11:
        /*0008*/ 	.byte	0x04, 0x17
        /*000a*/ 	.short	(.L_13 - .L_12)
.L_12:
        /*000c*/ 	.word	0x00000000
        /*0010*/ 	.short	0x0006
        /*0012*/ 	.short	0x0030
        /*0014*/ 	.byte	0x00, 0xf0, 0x11, 0x00


	//----- nvinfo : EIATTR_KPARAM_INFO
	.align		4
.L_13:
        /*0018*/ 	.byte	0x04, 0x17
        /*001a*/ 	.short	(.L_15 - .L_14)
.L_14:
        /*001c*/ 	.word	0x00000000
        /*0020*/ 	.short	0x0005
        /*0022*/ 	.short	0x0028
        /*0024*/ 	.byte	0x00, 0xf4, 0x21, 0x00


	//----- nvinfo : EIATTR_KPARAM_INFO
	.align		4
.L_15:
        /*0028*/ 	.byte	0x04, 0x17
        /*002a*/ 	.short	(.L_17 - .L_16)
.L_16:
        /*002c*/ 	.word	0x00000000
        /*0030*/ 	.short	0x0004
        /*0032*/ 	.short	0x0020
        /*0034*/ 	.byte	0x00, 0xf4, 0x21, 0x00


	//----- nvinfo : EIATTR_KPARAM_INFO
	.align		4
.L_17:
        /*0038*/ 	.byte	0x04, 0x17
        /*003a*/ 	.short	(.L_19 - .L_18)
.L_18:
        /*003c*/ 	.word	0x00000000
        /*0040*/ 	.short	0x0003
        /*0042*/ 	.short	0x0018
        /*0044*/ 	.byte	0x00, 0xf4, 0x21, 0x00


	//----- nvinfo : EIATTR_KPARAM_INFO
	.align		4
.L_19:
        /*0048*/ 	.byte	0x04, 0x17
        /*004a*/ 	.short	(.L_21 - .L_20)
.L_20:
        /*004c*/ 	.word	0x00000000
        /*0050*/ 	.short	0x0002
        /*0052*/ 	.short	0x0010
        /*0054*/ 	.byte	0x00, 0xf4, 0x21, 0x00


	//----- nvinfo : EIATTR_KPARAM_INFO
	.align		4
.L_21:
        /*0058*/ 	.byte	0x04, 0x17
        /*005a*/ 	.short	(.L_23 - .L_22)
.L_22:
        /*005c*/ 	.word	0x00000000
        /*0060*/ 	.short	0x0001
        /*0062*/ 	.short	0x0008
        /*0064*/ 	.byte	0x00, 0xf4, 0x21, 0x00


	//----- nvinfo : EIATTR_KPARAM_INFO
	.align		4
.L_23:
        /*0068*/ 	.byte	0x04, 0x17
        /*006a*/ 	.short	(.L_25 - .L_24)
.L_24:
        /*006c*/ 	.word	0x00000000
        /*0070*/ 	.short	0x0000
        /*0072*/ 	.short	0x0000
        /*0074*/ 	.byte	0x00, 0xf4, 0x21, 0x00


	//----- nvinfo : EIATTR_SPARSE_MMA_MASK
	.align		4
.L_25:
        /*0078*/ 	.byte	0x03, 0x50
        /*007a*/ 	.short	0x0000


	//----- nvinfo : EIATTR_MAXREG_COUNT
	.align		4
        /*007c*/ 	.byte	0x03, 0x1b
        /*007e*/ 	.short	0x00ff


	//----- nvinfo : EIATTR_EXIT_INSTR_OFFSETS
	.align		4
        /*0080*/ 	.byte	0x04, 0x1c
        /*0082*/ 	.short	(.L_27 - .L_26)


	//   ....[0]....
.L_26:
        /*0084*/ 	.word	0x00000380


	//----- nvinfo : EIATTR_REQNTID
	.align		4
.L_27:
        /*0088*/ 	.byte	0x04, 0x10
        /*008a*/ 	.short	(.L_29 - .L_28)
.L_28:
        /*008c*/ 	.word	0x00000080
        /*0090*/ 	.word	0x00000001
        /*0094*/ 	.word	0x00000001


	//----- nvinfo : EIATTR_CBANK_PARAM_SIZE
	.align		4
.L_29:
        /*0098*/ 	.byte	0x03, 0x19
        /*009a*/ 	.short	0x0034


	//----- nvinfo : EIATTR_PARAM_CBANK
	.align		4
        /*009c*/ 	.byte	0x04, 0x0a
        /*009e*/ 	.short	(.L_31 - .L_30)
	.align		4
.L_30:
        /*00a0*/ 	.word	index@(.nv.constant0.triton_poi_fused__native_batch_norm_legit_no_training_25)
        /*00a4*/ 	.short	0x0210
        /*00a6*/ 	.short	0x0034


	//----- nvinfo : EIATTR_SW_WAR
	.align		4
.L_31:
        /*00a8*/ 	.byte	0x04, 0x36
        /*00aa*/ 	.short	(.L_33 - .L_32)
.L_32:
        /*00ac*/ 	.word	0x00000008
.L_33:


//--------------------- .nv.callgraph             --------------------------
	.section	.nv.callgraph,"",@"SHT_CUDA_CALLGRAPH"
	.align	4
	.sectionentsize	8
	.align		4
        /*0000*/ 	.word	0x00000000
	.align		4
        /*0004*/ 	.word	0xffffffff
	.align		4
        /*0008*/ 	.word	0x00000000
	.align		4
        /*000c*/ 	.word	0xfffffffe
	.align		4
        /*0010*/ 	.word	0x00000000
	.align		4
        /*0014*/ 	.word	0xfffffffd
	.align		4
        /*0018*/ 	.word	0x00000000
	.align		4
        /*001c*/ 	.word	0xfffffffc


//--------------------- .nv.constant4             --------------------------
	.section	.nv.constant4,"a",@progbits
	.align	8
	.align		8
.nv.constant4:
        /*0000*/ 	.dword	_$_str
	.align		8
        /*0008*/ 	.dword	_$_str_$_2


//--------------------- .text.triton_poi_fused__native_batch_norm_legit_no_training_25 --------------------------
	.section	.text.triton_poi_fused__native_batch_norm_legit_no_training_25,"ax",@progbits
	.align	128
        .global         triton_poi_fused__native_batch_norm_legit_no_training_25
        .type           triton_poi_fused__native_batch_norm_legit_no_training_25,@function
        .size           triton_poi_fused__native_batch_norm_legit_no_training_25,(.L_x_1 - triton_poi_fused__native_batch_norm_legit_no_training_25)
        .other          triton_poi_fused__native_batch_norm_legit_no_training_25,@"STO_CUDA_ENTRY STV_DEFAULT"
triton_poi_fused__native_batch_norm_legit_no_training_25:
.text.triton_poi_fused__native_batch_norm_legit_no_training_25:
[----:B------:R-:W-:Y:S01]  /*0000*/  LDC R1, c[0x0][0x28] ;  /* 0x00000a00ff017b82 */ /* 0x000fe20000000800 */
[----:B------:R-:W1:Y:S07]  /*0010*/  S2R R0, SR_TID.X ;  /* 0x0000000000007919 */ /* 0x000e6e0000002100 */
[----:B------:R-:W2:Y:S01]  /*0020*/  LDC.64 R2, c[0x0][0x220] ;  /* 0x00008800ff027b82 */ /* 0x000ea20000000a00 */
[----:B------:R-:W-:Y:S01]  /*0030*/  ULDC.64 UR4, c[0x0][0x208] ;  /* 0x0000820000047ab9 */ /* 0x000fe20000000a00 */
[----:B------:R-:W3:Y:S06]  /*0040*/  S2R R5, SR_CTAID.X ;  /* 0x0000000000057919 */ /* 0x000eec0000002500 */
[----:B------:R-:W4:Y:S08]  /*0050*/  LDC.64 R6, c[0x0][0x218] ;  /* 0x00008600ff067b82 */ /* 0x000f300000000a00 */
[----:B------:R-:W5:Y:S08]  /*0060*/  LDC.64 R8, c[0x0][0x228] ;  /* 0x00008a00ff087b82 */ /* 0x000f700000000a00 */
[----:B------:R-:W5:Y:S01]  /*0070*/  LDC.64 R10, c[0x0][0x230] ;  /* 0x00008c00ff0a7b82 */ /* 0x000f620000000a00 */
[----:B-1----:R-:W-:-:S04]  /*0080*/  SHF.L.U32 R0, R0, 0x1, RZ ;  /* 0x0000000100007819 */ /* 0x002fc800000006ff */
[----:B------:R-:W-:-:S04]  /*0090*/  LOP3.LUT R0, R0, 0xfe, RZ, 0xc0, !PT ;  /* 0x000000fe00007812 */ /* 0x000fc800078ec0ff */
[----:B---3--:R-:W-:-:S05]  /*00a0*/  LEA R0, R5, R0, 0x8 ;  /* 0x0000000005007211 */ /* 0x008fca00078e40ff */
[----:B------:R-:W-:-:S05]  /*00b0*/  IMAD.HI R4, R0, 0x2aaaaaab, RZ ;  /* 0x2aaaaaab00047827 */ /* 0x000fca00078e02ff */
[----:B------:R-:W-:-:S04]  /*00c0*/  SHF.R.U32.HI R5, RZ, 0x1f, R4 ;  /* 0x0000001fff057819 */ /* 0x000fc80000011604 */
[----:B------:R-:W-:-:S05]  /*00d0*/  LEA.HI R5, R4, R5, RZ, 0x1c ;  /* 0x0000000504057211 */ /* 0x000fca00078fe0ff */
[----:B------:R-:W-:Y:S02]  /*00e0*/  IMAD R13, R5, -0x60, R0 ;  /* 0xffffffa0050d7824 */ /* 0x000fe400078e0200 */
[----:B------:R-:W1:Y:S02]  /*00f0*/  LDC.64 R4, c[0x0][0x210] ;  /* 0x00008400ff047b82 */ /* 0x000e640000000a00 */
[----:B--2---:R-:W-:-:S06]  /*0100*/  IMAD.WIDE R2, R13, 0x4, R2 ;  /* 0x000000040d027825 */ /* 0x004fcc00078e0202 */
[----:B------:R-:W2:Y:S01]  /*0110*/  LDG.E.EL.64 R2, desc[UR4][R2.64] ;  /* 0x0000000402027981 */ /* 0x000ea2000c2e1b00 */
[----:B----4-:R-:W-:-:S06]  /*0120*/  IMAD.WIDE R6, R13, 0x4, R6 ;  /* 0x000000040d067825 */ /* 0x010fcc00078e0206 */
[----:B------:R-:W3:Y:S01]  /*0130*/  LDG.E.EL.64 R6, desc[UR4][R6.64] ;  /* 0x0000000406067981 */ /* 0x000ee2000c2e1b00 */
[----:B-1----:R-:W-:-:S06]  /*0140*/  IMAD.WIDE R4, R0, 0x4, R4 ;  /* 0x0000000400047825 */ /* 0x002fcc00078e0204 */
[----:B------:R-:W3:Y:S01]  /*0150*/  LDG.E.64 R4, desc[UR4][R4.64] ;  /* 0x0000000404047981 */ /* 0x000ee2000c1e1b00 */
[----:B-----5:R-:W-:-:S04]  /*0160*/  IMAD.WIDE R8, R13, 0x4, R8 ;  /* 0x000000040d087825 */ /* 0x020fc800078e0208 */
[----:B0-----:R-:W-:Y:S02]  /*0170*/  IMAD.WIDE R10, R13, 0x4, R10 ;  /* 0x000000040d0a7825 */ /* 0x001fe400078e020a */
[----:B------:R-:W4:Y:S04]  /*0180*/  LDG.E.EL.64 R8, desc[UR4][R8.64] ;  /* 0x0000000408087981 */ /* 0x000f28000c2e1b00 */
[----:B------:R-:W4:Y:S01]  /*0190*/  LDG.E.EL.64 R10, desc[UR4][R10.64] ;  /* 0x000000040a0a7981 */ /* 0x000f22000c2e1b00 */
[----:B------:R-:W-:Y:S01]  /*01a0*/  HFMA2.MMA R15, -RZ, RZ, 1.625, 0 ;  /* 0x3e800000ff0f7435 */ /* 0x000fe200000001ff */
[----:B--2---:R-:W-:Y:S01]  /*01b0*/  FADD R2, R2, 9.9999997473787516356e-06 ;  /* 0x3727c5ac02027421 */ /* 0x004fe20000000000 */
[----:B------:R-:W-:-:S03]  /*01c0*/  FADD R12, R3, 9.9999997473787516356e-06 ;  /* 0x3727c5ac030c7421 */ /* 0x000fc60000000000 */
[----:B------:R0:W1:Y:S08]  /*01d0*/  MUFU.SQRT R13, R2 ;  /* 0x00000002000d7308 */ /* 0x0000700000002000 */
[----:B------:R-:W2:Y:S01]  /*01e0*/  MUFU.SQRT R14, R12 ;  /* 0x0000000c000e7308 */ /* 0x000ea20000002000 */
[----:B0-----:R-:W0:Y:S01]  /*01f0*/  LDC.64 R2, c[0x0][0x238] ;  /* 0x00008e00ff027b82 */ /* 0x001e220000000a00 */
[----:B-1----:R-:W-:-:S02]  /*0200*/  FSETP.GT.AND P0, PT, R13, 8.50705917302346158658e+37, PT ;  /* 0x7e8000000d00780b */ /* 0x002fc40003f04000 */
[----:B------:R-:W-:Y:S02]  /*0210*/  FSETP.GEU.AND P2, PT, R13, 1.175494350822287508e-38, PT ;  /* 0x008000000d00780b */ /* 0x000fe40003f4e000 */
[C---:B--2---:R-:W-:Y:S02]  /*0220*/  FSETP.GT.AND P1, PT, R14.reuse, 8.50705917302346158658e+37, PT ;  /* 0x7e8000000e00780b */ /* 0x044fe40003f24000 */
[----:B------:R-:W-:-:S07]  /*0230*/  FSETP.GEU.AND P3, PT, R14, 1.175494350822287508e-38, PT ;  /* 0x008000000e00780b */ /* 0x000fce0003f6e000 */
[----:B------:R-:W-:-:S04]  /*0240*/  @P0 FMUL R13, R13, 0.25 ;  /* 0x3e8000000d0d0820 */ /* 0x000fc80000400000 */
[----:B------:R-:W-:Y:S01]  /*0250*/  @!P2 FMUL R13, R13, 16777216 ;  /* 0x4b8000000d0da820 */ /* 0x000fe20000400000 */
[----:B------:R-:W-:-:S04]  /*0260*/  @P1 FMUL R14, R14, 0.25 ;  /* 0x3e8000000e0e1820 */ /* 0x000fc80000400000 */
[----:B------:R-:W-:Y:S01]  /*0270*/  @!P3 FMUL R14, R14, 16777216 ;  /* 0x4b8000000e0eb820 */ /* 0x000fe20000400000 */
[----:B------:R-:W1:Y:S01]  /*0280*/  MUFU.RCP R13, R13 ;  /* 0x0000000d000d7308 */ /* 0x000e620000001000 */
[----:B------:R-:W-:-:S07]  /*0290*/  FSEL R12, R15, 1, P0 ;  /* 0x3f8000000f0c7808 */ /* 0x000fce0000000000 */
[----:B------:R-:W2:Y:S01]  /*02a0*/  MUFU.RCP R14, R14 ;  /* 0x0000000e000e7308 */ /* 0x000ea20000001000 */
[----:B------:R-:W-:Y:S01]  /*02b0*/  FSEL R15, R15, 1, P1 ;  /* 0x3f8000000f0f7808 */ /* 0x000fe20000800000 */
[----:B------:R-:W-:Y:S01]  /*02c0*/  @!P2 FMUL R12, R12, 16777216 ;  /* 0x4b8000000c0ca820 */ /* 0x000fe20000400000 */
[----:B---3--:R-:W-:-:S03]  /*02d0*/  FADD R4, R4, -R6 ;  /* 0x8000000604047221 */ /* 0x008fc60000000000 */
[----:B------:R-:W-:Y:S01]  /*02e0*/  @!P3 FMUL R15, R15, 16777216 ;  /* 0x4b8000000f0fb820 */ /* 0x000fe20000400000 */
[----:B------:R-:W-:Y:S01]  /*02f0*/  FADD R5, R5, -R7 ;  /* 0x8000000705057221 */ /* 0x000fe20000000000 */
[----:B-1----:R-:W-:Y:S02]  /*0300*/  FMUL R13, R13, R12 ;  /* 0x0000000c0d0d7220 */ /* 0x002fe40000400000 */
[----:B--2---:R-:W-:Y:S02]  /*0310*/  FMUL R6, R14, R15 ;  /* 0x0000000f0e067220 */ /* 0x004fe40000400000 */
[----:B------:R-:W-:Y:S02]  /*0320*/  FMUL R13, R4, R13 ;  /* 0x0000000d040d7220 */ /* 0x000fe40000400000 */
[----:B------:R-:W-:Y:S01]  /*0330*/  FMUL R6, R5, R6 ;  /* 0x0000000605067220 */ /* 0x000fe20000400000 */
[----:B0-----:R-:W-:-:S04]  /*0340*/  IMAD.WIDE R2, R0, 0x4, R2 ;  /* 0x0000000400027825 */ /* 0x001fc800078e0202 */
[----:B----4-:R-:W-:Y:S01]  /*0350*/  FFMA R8, R8, R13, R10 ;  /* 0x0000000d08087223 */ /* 0x010fe2000000000a */
[----:B------:R-:W-:-:S05]  /*0360*/  FFMA R9, R9, R6, R11 ;  /* 0x0000000609097223 */ /* 0x000fca000000000b */
[----:B------:R-:W-:Y:S01]  /*0370*/  STG.E.64 desc[UR4][R2.64], R8 ;  /* 0x0000000802007986 */ /* 0x000fe2000c101b04 */
[----:B------:R-:W-:Y:S05]  /*0380*/  EXIT ;  /* 0x000000000000794d */ /* 0x000fea0003800000 */
.L_x_0:
[----:B------:R-:W-:-:S00]  /*0390*/  BRA `(.L_x_0) ;  /* 0xfffffffc00fc7947 */ /* 0x000fc0000383ffff */
[----:B------:R-:W-:-:S00]  /*03a0*/  NOP ;  /* 0x0000000000007918 */ /* 0x000fc00000000000 */
        /* <DEDUP_REMOVED lines=13> */
.L_x_1:


//--------------------- .nv.global.init           --------------------------
	.section	.nv.global.init,"aw",@progbits
.nv.global.init:
	.type		_$_str,@object
	.size		_$_str,(_$_str_$_2 - _$_str)
_$_str:
        /*0000*/ 	.byte	0x5f, 0x5f, 0x43, 0x55, 0x44, 0x41, 0x5f, 0x46, 0x54, 0x5a, 0x00
	.type		_$_str_$_2,@object
	.size		_$_str_$_2,(.L_1 - _$_str_$_2)
_$_str_$_2:
        /*000b*/ 	.byte	0x5f, 0x5f, 0x43, 0x55, 0x44, 0x41, 0x5f, 0x50, 0x52, 0x45, 0x43, 0x5f, 0x53, 0x51, 0x52, 0x54
        /*001b*/ 	.byte	0x00
.L_1:


//--------------------- .nv.constant0.triton_poi_fused__native_batch_norm_legit_no_training_25 --------------------------
	.section	.nv.constant0.triton_poi_fused__native_batch_norm_legit_no_training_25,"a",@progbits
	.sectionflags	@""
	.align	4
.nv.constant0.triton_poi_fused__native_batch_norm_legit_no_training_25:
	.zero		580
